//
// Generated by NVIDIA NVVM Compiler
//
// Compiler Build ID: CL-36424714
// Cuda compilation tools, release 13.0, V13.0.88
// Based on NVVM 20.0.0
//

.version 9.0
.target sm_100
.address_size 64

	// .globl	_Z13findPinKernelPii

.visible .entry _Z13findPinKernelPii(
	.param .u64 .ptr .align 1 _Z13findPinKernelPii_param_0,
	.param .u32 _Z13findPinKernelPii_param_1
)
{
	.reg .pred 	%p<4>;
	.reg .b32 	%r<6>;
	.reg .b64 	%rd<3>;

	ld.param.u64 	%rd1, [_Z13findPinKernelPii_param_0];
	ld.param.u32 	%r1, [_Z13findPinKernelPii_param_1];
	mov.u32 	%r2, %ctaid.x;
	mov.u32 	%r3, %ntid.x;
	mov.u32 	%r4, %tid.x;
	mad.lo.s32 	%r5, %r2, %r3, %r4;
	setp.gt.s32 	%p1, %r5, 9999;
	setp.ne.s32 	%p2, %r5, %r1;
	or.pred  	%p3, %p1, %p2;
	@%p3 bra 	$L__BB0_2;
	cvta.to.global.u64 	%rd2, %rd1;
	st.global.u32 	[%rd2], %r1;
$L__BB0_2:
	ret;

}


// ===== COMPILED SASS (sm_100) =====

	.target	sm_100

	.elftype	@"ET_EXEC"


//--------------------- .note.nv.tkinfo           --------------------------
	.section	.note.nv.tkinfo,"",@"SHT_NOTE"
	.sectionflags	@"SHF_NOTE_NV_TKINFO"
	.tkinfo
        /*0018*/ 	.word	0x00000002
        /*0030*/ 	.string	""
        /*0030*/ 	.string	"ptxas"
        /*0030*/ 	.string	"Cuda compilation tools, release 13.0, V13.0.88"
        /*0030*/ 	.string	"Build cuda_13.0.r13.0/compiler.36424714_0"
        /*0030*/ 	.string	"-arch sm_100 -m 64 "



//--------------------- .note.nv.cuinfo           --------------------------
	.section	.note.nv.cuinfo,"",@"SHT_NOTE"
	.sectionflags	@"SHF_NOTE_NV_CUINFO"
        /*0018*/ 	.short	0x0002
        /*001a*/ 	.short	0x0064
        /*001c*/ 	.short	0x0082
	.zero		2


//--------------------- .nv.info                  --------------------------
	.section	.nv.info,"",@"SHT_CUDA_INFO"
	.align	4


	//----- nvinfo : EIATTR_REGCOUNT
	.align		4
        /*0000*/ 	.byte	0x04, 0x2f
        /*0002*/ 	.short	(.L_1 - .L_0)
	.align		4
.L_0:
        /*0004*/ 	.word	index@(_Z13findPinKernelPii)
        /*0008*/ 	.word	0x00000008


	//----- nvinfo : EIATTR_FRAME_SIZE
	.align		4
.L_1:
        /*000c*/ 	.byte	0x04, 0x11
        /*000e*/ 	.short	(.L_3 - .L_2)
	.align		4
.L_2:
        /*0010*/ 	.word	index@(_Z13findPinKernelPii)
        /*0014*/ 	.word	0x00000000


	//----- nvinfo : EIATTR_MIN_STACK_SIZE
	.align		4
.L_3:
        /*0018*/ 	.byte	0x04, 0x12
        /*001a*/ 	.short	(.L_5 - .L_4)
	.align		4
.L_4:
        /*001c*/ 	.word	index@(_Z13findPinKernelPii)
        /*0020*/ 	.word	0x00000000
.L_5:


//--------------------- .nv.compat                --------------------------
	.section	.nv.compat,"",@"SHT_CUDA_COMPAT_INFO"
	.align	4
        /*0000*/ 	.byte	0x02, 0x09, 0x00, 0x00, 0x02, 0x02, 0x01, 0x00, 0x02, 0x05, 0x05, 0x00, 0x03, 0x07, 0x01, 0x01
        /*0010*/ 	.byte	0x02, 0x03, 0x00, 0x00, 0x02, 0x06, 0x01, 0x00, 0x04, 0x0b, 0x08, 0x00, 0x09, 0x00, 0x00, 0x00
        /*0020*/ 	.byte	0x00, 0x00, 0x00, 0x00


//--------------------- .nv.info._Z13findPinKernelPii --------------------------
	.section	.nv.info._Z13findPinKernelPii,"",@"SHT_CUDA_INFO"
	.sectionflags	@""
	.align	4


	//----- nvinfo : EIATTR_CUDA_API_VERSION
	.align		4
        /*0000*/ 	.byte	0x04, 0x37
        /*0002*/ 	.short	(.L_7 - .L_6)
.L_6:
        /*0004*/ 	.word	0x00000082


	//----- nvinfo : EIATTR_KPARAM_INFO
	.align		4
.L_7:
        /*0008*/ 	.byte	0x04, 0x17
        /*000a*/ 	.short	(.L_9 - .L_8)
.L_8:
        /*000c*/ 	.word	0x00000000
        /*0010*/ 	.short	0x0001
        /*0012*/ 	.short	0x0008
        /*0014*/ 	.byte	0x00, 0xf0, 0x11, 0x00


	//----- nvinfo : EIATTR_KPARAM_INFO
	.align		4
.L_9:
        /*0018*/ 	.byte	0x04, 0x17
        /*001a*/ 	.short	(.L_11 - .L_10)
.L_10:
        /*001c*/ 	.word	0x00000000
        /*0020*/ 	.short	0x0000
        /*0022*/ 	.short	0x0000
        /*0024*/ 	.byte	0x00, 0xf5, 0x21, 0x00


	//----- nvinfo : EIATTR_SPARSE_MMA_MASK
	.align		4
.L_11:
        /*0028*/ 	.byte	0x03, 0x50
        /*002a*/ 	.short	0x0000


	//----- nvinfo : EIATTR_MAXREG_COUNT
	.align		4
        /*002c*/ 	.byte	0x03, 0x1b
        /*002e*/ 	.short	0x00ff


	//----- nvinfo : EIATTR_MERCURY_ISA_VERSION
	.align		4
        /*0030*/ 	.byte	0x03, 0x5f
        /*0032*/ 	.short	0x0101


	//----- nvinfo : EIATTR_VRC_CTA_INIT_COUNT
	.align		4
        /*0034*/ 	.byte	0x02, 0x4a
	.zero		1
	.zero		1


	//----- nvinfo : EIATTR_EXIT_INSTR_OFFSETS
	.align		4
        /*0038*/ 	.byte	0x04, 0x1c
        /*003a*/ 	.short	(.L_13 - .L_12)


	//   ....[0]....
.L_12:
        /*003c*/ 	.word	0x00000080


	//   ....[1]....
        /*0040*/ 	.word	0x000000c0


	//----- nvinfo : EIATTR_CBANK_PARAM_SIZE
	.align		4
.L_13:
        /*0044*/ 	.byte	0x03, 0x19
        /*0046*/ 	.short	0x000c


	//----- nvinfo : EIATTR_PARAM_CBANK
	.align		4
        /*0048*/ 	.byte	0x04, 0x0a
        /*004a*/ 	.short	(.L_15 - .L_14)
	.align		4
.L_14:
        /*004c*/ 	.word	index@(.nv.constant0._Z13findPinKernelPii)
        /*0050*/ 	.short	0x0380
        /*0052*/ 	.short	0x000c


	//----- nvinfo : EIATTR_SW_WAR
	.align		4
.L_15:
        /*0054*/ 	.byte	0x04, 0x36
        /*0056*/ 	.short	(.L_17 - .L_16)
.L_16:
        /*0058*/ 	.word	0x00000008
.L_17:


//--------------------- .nv.callgraph             --------------------------
	.section	.nv.callgraph,"",@"SHT_CUDA_CALLGRAPH"
	.align	4
	.sectionentsize	8
	.align		4
        /*0000*/ 	.word	0x00000000
	.align		4
        /*0004*/ 	.word	0xffffffff
	.align		4
        /*0008*/ 	.word	0x00000000
	.align		4
        /*000c*/ 	.word	0xfffffffe
	.align		4
        /*0010*/ 	.word	0x00000000
	.align		4
        /*0014*/ 	.word	0xfffffffd
	.align		4
        /*0018*/ 	.word	0x00000000
	.align		4
        /*001c*/ 	.word	0xfffffffc


//--------------------- .text._Z13findPinKernelPii --------------------------
	.section	.text._Z13findPinKernelPii,"ax",@progbits
	.align	128
        .global         _Z13findPinKernelPii
        .type           _Z13findPinKernelPii,@function
        .size           _Z13findPinKernelPii,(.L_x_1 - _Z13findPinKernelPii)
        .other          _Z13findPinKernelPii,@"STO_CUDA_ENTRY STV_DEFAULT"
_Z13findPinKernelPii:
.text._Z13findPinKernelPii:
[----:B------:R-:W-:Y:S01]  /*0000*/  LDC R1, c[0x0][0x37c] ;  /* 0x0000df00ff017b82 */ /* 0x000fe20000000800 */
[----:B------:R-:W0:Y:S07]  /*0010*/  S2R R3, SR_TID.X ;  /* 0x0000000000037919 */ /* 0x000e2e0000002100 */
[----:B------:R-:W0:Y:S08]  /*0020*/  S2UR UR4, SR_CTAID.X ;  /* 0x00000000000479c3 */ /* 0x000e300000002500 */
[----:B------:R-:W0:Y:S08]  /*0030*/  LDC R0, c[0x0][0x360] ;  /* 0x0000d800ff007b82 */ /* 0x000e300000000800 */
[----:B------:R-:W1:Y:S01]  /*0040*/  LDC R5, c[0x0][0x388] ;  /* 0x0000e200ff057b82 */ /* 0x000e620000000800 */
[----:B0-----:R-:W-:-:S05]  /*0050*/  IMAD R0, R0, UR4, R3 ;  /* 0x0000000400007c24 */ /* 0x001fca000f8e0203 */
[----:B-1----:R-:W-:-:S04]  /*0060*/  ISETP.NE.AND P0, PT, R0, R5, PT ;  /* 0x000000050000720c */ /* 0x002fc80003f05270 */
[----:B------:R-:W-:-:S13]  /*0070*/  ISETP.GT.OR P0, PT, R0, 0x270f, P0 ;  /* 0x0000270f0000780c */ /* 0x000fda0000704670 */
[----:B------:R-:W-:Y:S05]  /*0080*/  @P0 EXIT ;  /* 0x000000000000094d */ /* 0x000fea0003800000 */
[----:B------:R-:W0:Y:S01]  /*0090*/  LDC.64 R2, c[0x0][0x380] ;  /* 0x0000e000ff027b82 */ /* 0x000e220000000a00 */
[----:B------:R-:W0:Y:S02]  /*00a0*/  LDCU.64 UR4, c[0x0][0x358] ;  /* 0x00006b00ff0477ac */ /* 0x000e240008000a00 */
[----:B0-----:R-:W-:Y:S01]  /*00b0*/  STG.E desc[UR4][R2.64], R5 ;  /* 0x0000000502007986 */ /* 0x001fe2000c101904 */
[----:B------:R-:W-:Y:S05]  /*00c0*/  EXIT ;  /* 0x000000000000794d */ /* 0x000fea0003800000 */
.L_x_0:
[----:B------:R-:W-:-:S00]  /*00d0*/  BRA `(.L_x_0) ;  /* 0xfffffffc00fc7947 */ /* 0x000fc0000383ffff */
[----:B------:R-:W-:-:S00]  /*00e0*/  NOP ;  /* 0x0000000000007918 */ /* 0x000fc00000000000 */
        /* <DEDUP_REMOVED lines=9> */
.L_x_1:


//--------------------- .nv.shared.reserved.0     --------------------------
	.section	.nv.shared.reserved.0,"aw",@nobits
	.weak		__nv_reservedSMEM_offset_0_alias
	.size		__nv_reservedSMEM_offset_0_alias, 0, 64
	.other		__nv_reservedSMEM_offset_0_alias,@"STO_CUDA_RESERVED_SHARED STV_DEFAULT"
__nv_reservedSMEM_offset_0_alias:
	.zero		0
	.zero		64


//--------------------- .nv.constant0._Z13findPinKernelPii --------------------------
	.section	.nv.constant0._Z13findPinKernelPii,"a",@progbits
	.sectionflags	@""
	.align	4
.nv.constant0._Z13findPinKernelPii:
	.zero		908


//--------------------- SYMBOLS --------------------------

	.type		.nv.reservedSmem.offset0,@object
	.size		.nv.reservedSmem.offset0,0x4
